	.headerflags	@"EF_CUDA_TEXMODE_UNIFIED EF_CUDA_64BIT_ADDRESS EF_CUDA_ACCELERATORS EF_CUDA_SM90 EF_CUDA_VIRTUAL_SM(EF_CUDA_SM90)"
	.elftype	@"ET_EXEC"


//--------------------- .nv.info                  --------------------------
	.section	.nv.info,"",@"SHT_CUDA_INFO"
	.align	4


	//----- nvinfo : EIATTR_REGCOUNT
	.align		4
        /*0000*/ 	.byte	0x04, 0x2f
        /*0002*/ 	.short	(.L_3 - .L_2)
	.align		4
.L_2:
        /*0004*/ 	.word	index@(triton_poi_fused__native_batch_norm_legit_no_training_mul_sigmoid_0)
        /*0008*/ 	.word	0x00000013


	//----- nvinfo : EIATTR_MIN_STACK_SIZE
	.align		4
.L_3:
        /*000c*/ 	.byte	0x04, 0x12
        /*000e*/ 	.short	(.L_5 - .L_4)
	.align		4
.L_4:
        /*0010*/ 	.word	index@(triton_poi_fused__native_batch_norm_legit_no_training_mul_sigmoid_0)
        /*0014*/ 	.word	0x00000000


	//----- nvinfo : EIATTR_FRAME_SIZE
	.align		4
.L_5:
        /*0018*/ 	.byte	0x04, 0x11
        /*001a*/ 	.short	(.L_7 - .L_6)
	.align		4
.L_6:
        /*001c*/ 	.word	index@(triton_poi_fused__native_batch_norm_legit_no_training_mul_sigmoid_0)
        /*0020*/ 	.word	0x00000000


	//----- nvinfo : EIATTR_MIN_STACK_SIZE
	.align		4
.L_7:
        /*0024*/ 	.byte	0x04, 0x12
        /*0026*/ 	.short	(.L_9 - .L_8)
	.align		4
.L_8:
        /*0028*/ 	.word	index@(triton_poi_fused__native_batch_norm_legit_no_training_mul_sigmoid_0)
        /*002c*/ 	.word	0x00000000
.L_9:


//--------------------- .nv.info.triton_poi_fused__native_batch_norm_legit_no_training_mul_sigmoid_0 --------------------------
	.section	.nv.info.triton_poi_fused__native_batch_norm_legit_no_training_mul_sigmoid_0,"",@"SHT_CUDA_INFO"
	.sectionflags	@""
	.align	4


	//----- nvinfo : EIATTR_CUDA_API_VERSION
	.align		4
        /*0000*/ 	.byte	0x04, 0x37
        /*0002*/ 	.short	(.L_11 - .L_10)
.L_10:
        /*0004*/ 	.word	0x0000007c


	//----- nvinfo : EIATTR_KPARAM_INFO
	.align		4
.L_11:
        /*0008*/ 	.byte	0x04, 0x17
        /*000a*/ 	.short	(.L_13 - .L_12)
.L_12:
        /*000c*/ 	.word	0x00000000
        /*0010*/ 	.short	0x0006
        /*0012*/ 	.short	0x0030
        /*0014*/ 	.byte	0x00, 0xf0, 0x11, 0x00


	//----- nvinfo : EIATTR_KPARAM_INFO
	.align		4
.L_13:
        /*0018*/ 	.byte	0x04, 0x17
        /*001a*/ 	.short	(.L_15 - .L_14)
.L_14:
        /*001c*/ 	.word	0x00000000
        /*0020*/ 	.short	0x0005
        /*0022*/ 	.short	0x0028
        /*0024*/ 	.byte	0x00, 0xf4, 0x21, 0x00


	//----- nvinfo : EIATTR_KPARAM_INFO
	.align		4
.L_15:
        /*0028*/ 	.byte	0x04, 0x17
        /*002a*/ 	.short	(.L_17 - .L_16)
.L_16:
        /*002c*/ 	.word	0x00000000
        /*0030*/ 	.short	0x0004
        /*0032*/ 	.short	0x0020
        /*0034*/ 	.byte	0x00, 0xf4, 0x21, 0x00


	//----- nvinfo : EIATTR_KPARAM_INFO
	.align		4
.L_17:
        /*0038*/ 	.byte	0x04, 0x17
        /*003a*/ 	.short	(.L_19 - .L_18)
.L_18:
        /*003c*/ 	.word	0x00000000
        /*0040*/ 	.short	0x0003
        /*0042*/ 	.short	0x0018
        /*0044*/ 	.byte	0x00, 0xf4, 0x21, 0x00


	//----- nvinfo : EIATTR_KPARAM_INFO
	.align		4
.L_19:
        /*0048*/ 	.byte	0x04, 0x17
        /*004a*/ 	.short	(.L_21 - .L_20)
.L_20:
        /*004c*/ 	.word	0x00000000
        /*0050*/ 	.short	0x0002
        /*0052*/ 	.short	0x0010
        /*0054*/ 	.byte	0x00, 0xf4, 0x21, 0x00


	//----- nvinfo : EIATTR_KPARAM_INFO
	.align		4
.L_21:
        /*0058*/ 	.byte	0x04, 0x17
        /*005a*/ 	.short	(.L_23 - .L_22)
.L_22:
        /*005c*/ 	.word	0x00000000
        /*0060*/ 	.short	0x0001
        /*0062*/ 	.short	0x0008
        /*0064*/ 	.byte	0x00, 0xf4, 0x21, 0x00


	//----- nvinfo : EIATTR_KPARAM_INFO
	.align		4
.L_23:
        /*0068*/ 	.byte	0x04, 0x17
        /*006a*/ 	.short	(.L_25 - .L_24)
.L_24:
        /*006c*/ 	.word	0x00000000
        /*0070*/ 	.short	0x0000
        /*0072*/ 	.short	0x0000
        /*0074*/ 	.byte	0x00, 0xf4, 0x21, 0x00


	//----- nvinfo : EIATTR_SPARSE_MMA_MASK
	.align		4
.L_25:
        /*0078*/ 	.byte	0x03, 0x50
        /*007a*/ 	.short	0x0000


	//----- nvinfo : EIATTR_MAXREG_COUNT
	.align		4
        /*007c*/ 	.byte	0x03, 0x1b
        /*007e*/ 	.short	0x00ff


	//----- nvinfo : EIATTR_EXIT_INSTR_OFFSETS
	.align		4
        /*0080*/ 	.byte	0x04, 0x1c
        /*0082*/ 	.short	(.L_27 - .L_26)


	//   ....[0]....
.L_26:
        /*0084*/ 	.word	0x000003d0


	//   ....[1]....
        /*0088*/ 	.word	0x000003f0


	//----- nvinfo : EIATTR_REQNTID
	.align		4
.L_27:
        /*008c*/ 	.byte	0x04, 0x10
        /*008e*/ 	.short	(.L_29 - .L_28)
.L_28:
        /*0090*/ 	.word	0x00000080
        /*0094*/ 	.word	0x00000001
        /*0098*/ 	.word	0x00000001


	//----- nvinfo : EIATTR_CBANK_PARAM_SIZE
	.align		4
.L_29:
        /*009c*/ 	.byte	0x03, 0x19
        /*009e*/ 	.short	0x0034


	//----- nvinfo : EIATTR_PARAM_CBANK
	.align		4
        /*00a0*/ 	.byte	0x04, 0x0a
        /*00a2*/ 	.short	(.L_31 - .L_30)
	.align		4
.L_30:
        /*00a4*/ 	.word	index@(.nv.constant0.triton_poi_fused__native_batch_norm_legit_no_training_mul_sigmoid_0)
        /*00a8*/ 	.short	0x0210
        /*00aa*/ 	.short	0x0034


	//----- nvinfo : EIATTR_SW_WAR
	.align		4
.L_31:
        /*00ac*/ 	.byte	0x04, 0x36
        /*00ae*/ 	.short	(.L_33 - .L_32)
.L_32:
        /*00b0*/ 	.word	0x00000008
.L_33:


//--------------------- .nv.callgraph             --------------------------
	.section	.nv.callgraph,"",@"SHT_CUDA_CALLGRAPH"
	.align	4
	.sectionentsize	8
	.align		4
        /*0000*/ 	.word	0x00000000
	.align		4
        /*0004*/ 	.word	0xffffffff
	.align		4
        /*0008*/ 	.word	0x00000000
	.align		4
        /*000c*/ 	.word	0xfffffffe
	.align		4
        /*0010*/ 	.word	0x00000000
	.align		4
        /*0014*/ 	.word	0xfffffffd
	.align		4
        /*0018*/ 	.word	0x00000000
	.align		4
        /*001c*/ 	.word	0xfffffffc


//--------------------- .nv.constant4             --------------------------
	.section	.nv.constant4,"a",@progbits
	.align	8
	.align		8
.nv.constant4:
        /*0000*/ 	.dword	_$_str
	.align		8
        /*0008*/ 	.dword	_$_str_$_2


//--------------------- .text.triton_poi_fused__native_batch_norm_legit_no_training_mul_sigmoid_0 --------------------------
	.section	.text.triton_poi_fused__native_batch_norm_legit_no_training_mul_sigmoid_0,"ax",@progbits
	.align	128
        .global         triton_poi_fused__native_batch_norm_legit_no_training_mul_sigmoid_0
        .type           triton_poi_fused__native_batch_norm_legit_no_training_mul_sigmoid_0,@function
        .size           triton_poi_fused__native_batch_norm_legit_no_training_mul_sigmoid_0,(.L_x_1 - triton_poi_fused__native_batch_norm_legit_no_training_mul_sigmoid_0)
        .other          triton_poi_fused__native_batch_norm_legit_no_training_mul_sigmoid_0,@"STO_CUDA_ENTRY STV_DEFAULT"
triton_poi_fused__native_batch_norm_legit_no_training_mul_sigmoid_0:
.text.triton_poi_fused__native_batch_norm_legit_no_training_mul_sigmoid_0:
[----:B------:R-:W0:Y:S01]  /*0000*/  LDC R1, c[0x0][0x28] ;  /* 0x00000a00ff017b82 */ /* 0x000e220000000800 */
[----:B------:R-:W1:Y:S07]  /*0010*/  S2R R0, SR_TID.X ;  /* 0x0000000000007919 */ /* 0x000e6e0000002100 */
[----:B------:R-:W2:Y:S01]  /*0020*/  LDC.64 R6, c[0x0][0x228] ;  /* 0x00008a00ff067b82 */ /* 0x000ea20000000a00 */
[----:B------:R-:W-:Y:S01]  /*0030*/  CS2R R14, SRZ ;  /* 0x00000000000e7805 */ /* 0x000fe2000001ff00 */
[----:B------:R-:W-:Y:S01]  /*0040*/  ULDC.64 UR4, c[0x0][0x208] ;  /* 0x0000820000047ab9 */ /* 0x000fe20000000a00 */
[----:B------:R-:W3:Y:S05]  /*0050*/  S2R R3, SR_CTAID.X ;  /* 0x0000000000037919 */ /* 0x000eea0000002500 */
[----:B------:R-:W4:Y:S08]  /*0060*/  LDC.64 R4, c[0x0][0x220] ;  /* 0x00008800ff047b82 */ /* 0x000f300000000a00 */
[----:B------:R-:W5:Y:S08]  /*0070*/  LDC.64 R8, c[0x0][0x230] ;  /* 0x00008c00ff087b82 */ /* 0x000f700000000a00 */
[----:B------:R-:W5:Y:S01]  /*0080*/  LDC.64 R10, c[0x0][0x238] ;  /* 0x00008e00ff0a7b82 */ /* 0x000f620000000a00 */
[----:B-1----:R-:W-:-:S02]  /*0090*/  LOP3.LUT R0, R0, 0x7f, RZ, 0xc0, !PT ;  /* 0x0000007f00007812 */ /* 0x002fc400078ec0ff */
[----:B---3--:R-:W-:Y:S02]  /*00a0*/  SHF.R.S32.HI R2, RZ, 0x18, R3 ;  /* 0x00000018ff027819 */ /* 0x008fe40000011403 */
[----:B------:R-:W-:Y:S02]  /*00b0*/  LEA R0, R3, R0, 0x7 ;  /* 0x0000000003007211 */ /* 0x000fe400078e38ff */
[----:B------:R-:W-:Y:S02]  /*00c0*/  SGXT R3, R2, 0x1 ;  /* 0x000000010203781a */ /* 0x000fe40000000200 */
[----:B------:R-:W-:Y:S02]  /*00d0*/  ISETP.GE.AND P0, PT, R0, 0x100, PT ;  /* 0x000001000000780c */ /* 0x000fe40003f06270 */
[----:B------:R-:W-:-:S04]  /*00e0*/  LEA.HI R3, R3, R0, RZ, 0x4 ;  /* 0x0000000003037211 */ /* 0x000fc800078f20ff */
[----:B------:R-:W-:-:S04]  /*00f0*/  SHF.R.S32.HI R3, RZ, 0x4, R3 ;  /* 0x00000004ff037819 */ /* 0x000fc80000011403 */
[----:B------:R-:W-:-:S04]  /*0100*/  LEA.HI R2, R3, R3, RZ, 0x2 ;  /* 0x0000000303027211 */ /* 0x000fc800078f10ff */
[----:B------:R-:W-:-:S04]  /*0110*/  LOP3.LUT R2, R2, 0xfffffffc, RZ, 0xc0, !PT ;  /* 0xfffffffc02027812 */ /* 0x000fc800078ec0ff */
[----:B------:R-:W-:Y:S02]  /*0120*/  IADD3 R13, R3, -R2, RZ ;  /* 0x80000002030d7210 */ /* 0x000fe40007ffe0ff */
[----:B------:R-:W1:Y:S03]  /*0130*/  LDC.64 R2, c[0x0][0x218] ;  /* 0x00008600ff027b82 */ /* 0x000e660000000a00 */
[----:B--2---:R-:W-:-:S05]  /*0140*/  IMAD.WIDE R6, R13, 0x4, R6 ;  /* 0x000000040d067825 */ /* 0x004fca00078e0206 */
[----:B------:R5:W2:Y:S01]  /*0150*/  @!P0 LDG.E.EL R14, desc[UR4][R6.64] ;  /* 0x00000004060e8981 */ /* 0x000aa2000c2e1900 */
[----:B------:R-:W-:Y:S01]  /*0160*/  HFMA2.MMA R12, -RZ, RZ, 0, 0 ;  /* 0x00000000ff0c7435 */ /* 0x000fe200000001ff */
[----:B----4-:R-:W-:-:S05]  /*0170*/  IMAD.WIDE R4, R13, 0x4, R4 ;  /* 0x000000040d047825 */ /* 0x010fca00078e0204 */
[----:B------:R-:W3:Y:S01]  /*0180*/  @!P0 LDG.E.EL R15, desc[UR4][R4.64] ;  /* 0x00000004040f8981 */ /* 0x000ee2000c2e1900 */
[----:B-----5:R-:W-:-:S04]  /*0190*/  IMAD.WIDE R6, R13, 0x4, R8 ;  /* 0x000000040d067825 */ /* 0x020fc800078e0208 */
[----:B-1----:R-:W-:-:S04]  /*01a0*/  IMAD.WIDE R2, R0, 0x4, R2 ;  /* 0x0000000400027825 */ /* 0x002fc800078e0202 */
[----:B0-----:R-:W-:Y:S01]  /*01b0*/  IMAD.WIDE R8, R13, 0x4, R10 ;  /* 0x000000040d087825 */ /* 0x001fe200078e020a */
[----:B------:R0:W3:Y:S01]  /*01c0*/  @!P0 LDG.E R12, desc[UR4][R2.64] ;  /* 0x00000004020c8981 */ /* 0x0000e2000c1e1900 */
[----:B------:R-:W-:-:S06]  /*01d0*/  CS2R R10, SRZ ;  /* 0x00000000000a7805 */ /* 0x000fcc000001ff00 */
[----:B------:R-:W4:Y:S04]  /*01e0*/  @!P0 LDG.E.EL R10, desc[UR4][R6.64] ;  /* 0x00000004060a8981 */ /* 0x000f28000c2e1900 */
[----:B------:R-:W4:Y:S01]  /*01f0*/  @!P0 LDG.E.EL R11, desc[UR4][R8.64] ;  /* 0x00000004080b8981 */ /* 0x000f22000c2e1900 */
[----:B------:R-:W-:Y:S01]  /*0200*/  MOV R16, 0x3e800000 ;  /* 0x3e80000000107802 */ /* 0x000fe20000000f00 */
[----:B--2---:R-:W-:-:S04]  /*0210*/  FADD R14, R14, 0.0010000000474974513054 ;  /* 0x3a83126f0e0e7421 */ /* 0x004fc80000000000 */
[----:B------:R-:W1:Y:S02]  /*0220*/  MUFU.SQRT R13, R14 ;  /* 0x0000000e000d7308 */ /* 0x000e640000002000 */
[C---:B-1----:R-:W-:Y:S02]  /*0230*/  FSETP.GT.AND P1, PT, R13.reuse, 8.50705917302346158658e+37, PT ;  /* 0x7e8000000d00780b */ /* 0x042fe40003f24000 */
[----:B------:R-:W-:-:S11]  /*0240*/  FSETP.GEU.AND P2, PT, R13, 1.175494350822287508e-38, PT ;  /* 0x008000000d00780b */ /* 0x000fd60003f4e000 */
[----:B------:R-:W-:-:S04]  /*0250*/  @P1 FMUL R13, R13, 0.25 ;  /* 0x3e8000000d0d1820 */ /* 0x000fc80000400000 */
[----:B------:R-:W-:-:S06]  /*0260*/  @!P2 FMUL R13, R13, 16777216 ;  /* 0x4b8000000d0da820 */ /* 0x000fcc0000400000 */
[----:B------:R-:W1:Y:S01]  /*0270*/  MUFU.RCP R13, R13 ;  /* 0x0000000d000d7308 */ /* 0x000e620000001000 */
[----:B0-----:R-:W-:Y:S01]  /*0280*/  FSEL R2, R16, 1, P1 ;  /* 0x3f80000010027808 */ /* 0x001fe20000800000 */
[----:B---3--:R-:W-:-:S04]  /*0290*/  FADD R12, -R15, R12 ;  /* 0x0000000c0f0c7221 */ /* 0x008fc80000000100 */
[----:B------:R-:W-:-:S04]  /*02a0*/  @!P2 FMUL R2, R2, 16777216 ;  /* 0x4b8000000202a820 */ /* 0x000fc80000400000 */
[----:B-1----:R-:W-:-:S04]  /*02b0*/  FMUL R3, R13, R2 ;  /* 0x000000020d037220 */ /* 0x002fc80000400000 */
[----:B------:R-:W-:-:S04]  /*02c0*/  FMUL R12, R12, R3 ;  /* 0x000000030c0c7220 */ /* 0x000fc80000400000 */
[----:B----4-:R-:W-:-:S04]  /*02d0*/  FFMA R10, R12, R10, R11 ;  /* 0x0000000a0c0a7223 */ /* 0x010fc8000000000b */
[----:B------:R-:W-:-:S04]  /*02e0*/  FADD R2, RZ, -R10 ;  /* 0x8000000aff027221 */ /* 0x000fc80000000000 */
[----:B------:R-:W-:-:S05]  /*02f0*/  FMUL R4, R2, 1.4426950216293334961 ;  /* 0x3fb8aa3b02047820 */ /* 0x000fca0000400000 */
[----:B------:R-:W-:-:S13]  /*0300*/  FSETP.GEU.AND P1, PT, R4, -126, PT ;  /* 0xc2fc00000400780b */ /* 0x000fda0003f2e000 */
[----:B------:R-:W-:-:S04]  /*0310*/  @!P1 FMUL R4, R4, 0.5 ;  /* 0x3f00000004049820 */ /* 0x000fc80000400000 */
[----:B------:R-:W0:Y:S02]  /*0320*/  MUFU.EX2 R2, R4 ;  /* 0x0000000400027308 */ /* 0x000e240000000800 */
[----:B0-----:R-:W-:-:S04]  /*0330*/  @!P1 FMUL R2, R2, R2 ;  /* 0x0000000202029220 */ /* 0x001fc80000400000 */
[----:B------:R-:W-:Y:S02]  /*0340*/  FADD R5, R2, 1 ;  /* 0x3f80000002057421 */ /* 0x000fe40000000000 */
[----:B------:R-:W0:Y:S03]  /*0350*/  LDC.64 R2, c[0x0][0x210] ;  /* 0x00008400ff027b82 */ /* 0x000e260000000a00 */
[----:B------:R-:W-:-:S13]  /*0360*/  FSETP.GT.AND P1, PT, R5, 8.50705917302346158658e+37, PT ;  /* 0x7e8000000500780b */ /* 0x000fda0003f24000 */
[----:B------:R-:W-:-:S06]  /*0370*/  @P1 FMUL R5, R5, 0.25 ;  /* 0x3e80000005051820 */ /* 0x000fcc0000400000 */
[----:B------:R-:W1:Y:S01]  /*0380*/  MUFU.RCP R5, R5 ;  /* 0x0000000500057308 */ /* 0x000e620000001000 */
[----:B------:R-:W-:Y:S01]  /*0390*/  FSEL R6, R16, 1, P1 ;  /* 0x3f80000010067808 */ /* 0x000fe20000800000 */
[----:B0-----:R-:W-:-:S04]  /*03a0*/  IMAD.WIDE R2, R0, 0x4, R2 ;  /* 0x0000000400027825 */ /* 0x001fc800078e0202 */
[----:B-1----:R-:W-:-:S04]  /*03b0*/  FMUL R7, R5, R6 ;  /* 0x0000000605077220 */ /* 0x002fc80000400000 */
[----:B------:R-:W-:Y:S01]  /*03c0*/  FMUL R7, R10, R7 ;  /* 0x000000070a077220 */ /* 0x000fe20000400000 */
[----:B------:R-:W-:Y:S06]  /*03d0*/  @P0 EXIT ;  /* 0x000000000000094d */ /* 0x000fec0003800000 */
[----:B------:R-:W-:Y:S01]  /*03e0*/  STG.E desc[UR4][R2.64], R7 ;  /* 0x0000000702007986 */ /* 0x000fe2000c101904 */
[----:B------:R-:W-:Y:S05]  /*03f0*/  EXIT ;  /* 0x000000000000794d */ /* 0x000fea0003800000 */
.L_x_0:
[----:B------:R-:W-:-:S00]  /*0400*/  BRA `(.L_x_0) ;  /* 0xfffffffc00fc7947 */ /* 0x000fc0000383ffff */
[----:B------:R-:W-:-:S00]  /*0410*/  NOP ;  /* 0x0000000000007918 */ /* 0x000fc00000000000 */
        /* <DEDUP_REMOVED lines=14> */
.L_x_1:


//--------------------- .nv.global.init           --------------------------
	.section	.nv.global.init,"aw",@progbits
.nv.global.init:
	.type		_$_str,@object
	.size		_$_str,(_$_str_$_2 - _$_str)
_$_str:
        /*0000*/ 	.byte	0x5f, 0x5f, 0x43, 0x55, 0x44, 0x41, 0x5f, 0x46, 0x54, 0x5a, 0x00
	.type		_$_str_$_2,@object
	.size		_$_str_$_2,(.L_1 - _$_str_$_2)
_$_str_$_2:
        /*000b*/ 	.byte	0x5f, 0x5f, 0x43, 0x55, 0x44, 0x41, 0x5f, 0x50, 0x52, 0x45, 0x43, 0x5f, 0x53, 0x51, 0x52, 0x54
        /*001b*/ 	.byte	0x00
.L_1:


//--------------------- .nv.constant0.triton_poi_fused__native_batch_norm_legit_no_training_mul_sigmoid_0 --------------------------
	.section	.nv.constant0.triton_poi_fused__native_batch_norm_legit_no_training_mul_sigmoid_0,"a",@progbits
	.sectionflags	@""
	.align	4
.nv.constant0.triton_poi_fused__native_batch_norm_legit_no_training_mul_sigmoid_0:
	.zero		580
